//
// Generated by NVIDIA NVVM Compiler
//
// Compiler Build ID: CL-36424714
// Cuda compilation tools, release 13.0, V13.0.88
// Based on NVVM 20.0.0
//

.version 9.0
.target sm_100
.address_size 64

	// .globl	_Z14coalesced_readPKfPfi

.visible .entry _Z14coalesced_readPKfPfi(
	.param .u64 .ptr .align 1 _Z14coalesced_readPKfPfi_param_0,
	.param .u64 .ptr .align 1 _Z14coalesced_readPKfPfi_param_1,
	.param .u32 _Z14coalesced_readPKfPfi_param_2
)
{
	.reg .pred 	%p<2>;
	.reg .b32 	%r<6>;
	.reg .b32 	%f<2>;
	.reg .b64 	%rd<8>;

	ld.param.u64 	%rd1, [_Z14coalesced_readPKfPfi_param_0];
	ld.param.u64 	%rd2, [_Z14coalesced_readPKfPfi_param_1];
	ld.param.u32 	%r2, [_Z14coalesced_readPKfPfi_param_2];
	mov.u32 	%r3, %ctaid.x;
	mov.u32 	%r4, %ntid.x;
	mov.u32 	%r5, %tid.x;
	mad.lo.s32 	%r1, %r3, %r4, %r5;
	setp.ge.s32 	%p1, %r1, %r2;
	@%p1 bra 	$L__BB0_2;
	cvta.to.global.u64 	%rd3, %rd1;
	cvta.to.global.u64 	%rd4, %rd2;
	mul.wide.s32 	%rd5, %r1, 4;
	add.s64 	%rd6, %rd3, %rd5;
	ld.global.f32 	%f1, [%rd6];
	add.s64 	%rd7, %rd4, %rd5;
	st.global.f32 	[%rd7], %f1;
$L__BB0_2:
	ret;

}
	// .globl	_Z11random_readPKfPfPKii
.visible .entry _Z11random_readPKfPfPKii(
	.param .u64 .ptr .align 1 _Z11random_readPKfPfPKii_param_0,
	.param .u64 .ptr .align 1 _Z11random_readPKfPfPKii_param_1,
	.param .u64 .ptr .align 1 _Z11random_readPKfPfPKii_param_2,
	.param .u32 _Z11random_readPKfPfPKii_param_3
)
{
	.reg .pred 	%p<2>;
	.reg .b32 	%r<7>;
	.reg .b32 	%f<2>;
	.reg .b64 	%rd<12>;

	ld.param.u64 	%rd1, [_Z11random_readPKfPfPKii_param_0];
	ld.param.u64 	%rd2, [_Z11random_readPKfPfPKii_param_1];
	ld.param.u64 	%rd3, [_Z11random_readPKfPfPKii_param_2];
	ld.param.u32 	%r2, [_Z11random_readPKfPfPKii_param_3];
	mov.u32 	%r3, %ctaid.x;
	mov.u32 	%r4, %ntid.x;
	mov.u32 	%r5, %tid.x;
	mad.lo.s32 	%r1, %r3, %r4, %r5;
	setp.ge.s32 	%p1, %r1, %r2;
	@%p1 bra 	$L__BB1_2;
	cvta.to.global.u64 	%rd4, %rd3;
	cvta.to.global.u64 	%rd5, %rd1;
	cvta.to.global.u64 	%rd6, %rd2;
	mul.wide.s32 	%rd7, %r1, 4;
	add.s64 	%rd8, %rd4, %rd7;
	ld.global.u32 	%r6, [%rd8];
	mul.wide.s32 	%rd9, %r6, 4;
	add.s64 	%rd10, %rd5, %rd9;
	ld.global.f32 	%f1, [%rd10];
	add.s64 	%rd11, %rd6, %rd7;
	st.global.f32 	[%rd11], %f1;
$L__BB1_2:
	ret;

}
	// .globl	_Z12strided_readILi2EEvPKfPfii
.visible .entry _Z12strided_readILi2EEvPKfPfii(
	.param .u64 .ptr .align 1 _Z12strided_readILi2EEvPKfPfii_param_0,
	.param .u64 .ptr .align 1 _Z12strided_readILi2EEvPKfPfii_param_1,
	.param .u32 _Z12strided_readILi2EEvPKfPfii_param_2,
	.param .u32 _Z12strided_readILi2EEvPKfPfii_param_3
)
{
	.reg .pred 	%p<4>;
	.reg .b32 	%r<8>;
	.reg .b32 	%f<2>;
	.reg .b64 	%rd<9>;

	ld.param.u64 	%rd1, [_Z12strided_readILi2EEvPKfPfii_param_0];
	ld.param.u64 	%rd2, [_Z12strided_readILi2EEvPKfPfii_param_1];
	ld.param.u32 	%r3, [_Z12strided_readILi2EEvPKfPfii_param_2];
	ld.param.u32 	%r4, [_Z12strided_readILi2EEvPKfPfii_param_3];
	mov.u32 	%r5, %ctaid.x;
	mov.u32 	%r6, %ntid.x;
	mov.u32 	%r7, %tid.x;
	mad.lo.s32 	%r1, %r5, %r6, %r7;
	shl.b32 	%r2, %r1, 1;
	setp.ge.s32 	%p1, %r2, %r4;
	setp.ge.s32 	%p2, %r1, %r3;
	or.pred  	%p3, %p2, %p1;
	@%p3 bra 	$L__BB2_2;
	cvta.to.global.u64 	%rd3, %rd1;
	cvta.to.global.u64 	%rd4, %rd2;
	mul.wide.s32 	%rd5, %r2, 4;
	add.s64 	%rd6, %rd3, %rd5;
	ld.global.f32 	%f1, [%rd6];
	mul.wide.s32 	%rd7, %r1, 4;
	add.s64 	%rd8, %rd4, %rd7;
	st.global.f32 	[%rd8], %f1;
$L__BB2_2:
	ret;

}
	// .globl	_Z12strided_readILi4EEvPKfPfii
.visible .entry _Z12strided_readILi4EEvPKfPfii(
	.param .u64 .ptr .align 1 _Z12strided_readILi4EEvPKfPfii_param_0,
	.param .u64 .ptr .align 1 _Z12strided_readILi4EEvPKfPfii_param_1,
	.param .u32 _Z12strided_readILi4EEvPKfPfii_param_2,
	.param .u32 _Z12strided_readILi4EEvPKfPfii_param_3
)
{
	.reg .pred 	%p<4>;
	.reg .b32 	%r<8>;
	.reg .b32 	%f<2>;
	.reg .b64 	%rd<9>;

	ld.param.u64 	%rd1, [_Z12strided_readILi4EEvPKfPfii_param_0];
	ld.param.u64 	%rd2, [_Z12strided_readILi4EEvPKfPfii_param_1];
	ld.param.u32 	%r3, [_Z12strided_readILi4EEvPKfPfii_param_2];
	ld.param.u32 	%r4, [_Z12strided_readILi4EEvPKfPfii_param_3];
	mov.u32 	%r5, %ctaid.x;
	mov.u32 	%r6, %ntid.x;
	mov.u32 	%r7, %tid.x;
	mad.lo.s32 	%r1, %r5, %r6, %r7;
	shl.b32 	%r2, %r1, 2;
	setp.ge.s32 	%p1, %r2, %r4;
	setp.ge.s32 	%p2, %r1, %r3;
	or.pred  	%p3, %p2, %p1;
	@%p3 bra 	$L__BB3_2;
	cvta.to.global.u64 	%rd3, %rd1;
	cvta.to.global.u64 	%rd4, %rd2;
	mul.wide.s32 	%rd5, %r2, 4;
	add.s64 	%rd6, %rd3, %rd5;
	ld.global.f32 	%f1, [%rd6];
	mul.wide.s32 	%rd7, %r1, 4;
	add.s64 	%rd8, %rd4, %rd7;
	st.global.f32 	[%rd8], %f1;
$L__BB3_2:
	ret;

}
	// .globl	_Z12strided_readILi8EEvPKfPfii
.visible .entry _Z12strided_readILi8EEvPKfPfii(
	.param .u64 .ptr .align 1 _Z12strided_readILi8EEvPKfPfii_param_0,
	.param .u64 .ptr .align 1 _Z12strided_readILi8EEvPKfPfii_param_1,
	.param .u32 _Z12strided_readILi8EEvPKfPfii_param_2,
	.param .u32 _Z12strided_readILi8EEvPKfPfii_param_3
)
{
	.reg .pred 	%p<4>;
	.reg .b32 	%r<8>;
	.reg .b32 	%f<2>;
	.reg .b64 	%rd<9>;

	ld.param.u64 	%rd1, [_Z12strided_readILi8EEvPKfPfii_param_0];
	ld.param.u64 	%rd2, [_Z12strided_readILi8EEvPKfPfii_param_1];
	ld.param.u32 	%r3, [_Z12strided_readILi8EEvPKfPfii_param_2];
	ld.param.u32 	%r4, [_Z12strided_readILi8EEvPKfPfii_param_3];
	mov.u32 	%r5, %ctaid.x;
	mov.u32 	%r6, %ntid.x;
	mov.u32 	%r7, %tid.x;
	mad.lo.s32 	%r1, %r5, %r6, %r7;
	shl.b32 	%r2, %r1, 3;
	setp.ge.s32 	%p1, %r2, %r4;
	setp.ge.s32 	%p2, %r1, %r3;
	or.pred  	%p3, %p2, %p1;
	@%p3 bra 	$L__BB4_2;
	cvta.to.global.u64 	%rd3, %rd1;
	cvta.to.global.u64 	%rd4, %rd2;
	mul.wide.s32 	%rd5, %r2, 4;
	add.s64 	%rd6, %rd3, %rd5;
	ld.global.f32 	%f1, [%rd6];
	mul.wide.s32 	%rd7, %r1, 4;
	add.s64 	%rd8, %rd4, %rd7;
	st.global.f32 	[%rd8], %f1;
$L__BB4_2:
	ret;

}
	// .globl	_Z12strided_readILi16EEvPKfPfii
.visible .entry _Z12strided_readILi16EEvPKfPfii(
	.param .u64 .ptr .align 1 _Z12strided_readILi16EEvPKfPfii_param_0,
	.param .u64 .ptr .align 1 _Z12strided_readILi16EEvPKfPfii_param_1,
	.param .u32 _Z12strided_readILi16EEvPKfPfii_param_2,
	.param .u32 _Z12strided_readILi16EEvPKfPfii_param_3
)
{
	.reg .pred 	%p<4>;
	.reg .b32 	%r<8>;
	.reg .b32 	%f<2>;
	.reg .b64 	%rd<9>;

	ld.param.u64 	%rd1, [_Z12strided_readILi16EEvPKfPfii_param_0];
	ld.param.u64 	%rd2, [_Z12strided_readILi16EEvPKfPfii_param_1];
	ld.param.u32 	%r3, [_Z12strided_readILi16EEvPKfPfii_param_2];
	ld.param.u32 	%r4, [_Z12strided_readILi16EEvPKfPfii_param_3];
	mov.u32 	%r5, %ctaid.x;
	mov.u32 	%r6, %ntid.x;
	mov.u32 	%r7, %tid.x;
	mad.lo.s32 	%r1, %r5, %r6, %r7;
	shl.b32 	%r2, %r1, 4;
	setp.ge.s32 	%p1, %r2, %r4;
	setp.ge.s32 	%p2, %r1, %r3;
	or.pred  	%p3, %p2, %p1;
	@%p3 bra 	$L__BB5_2;
	cvta.to.global.u64 	%rd3, %rd1;
	cvta.to.global.u64 	%rd4, %rd2;
	mul.wide.s32 	%rd5, %r2, 4;
	add.s64 	%rd6, %rd3, %rd5;
	ld.global.f32 	%f1, [%rd6];
	mul.wide.s32 	%rd7, %r1, 4;
	add.s64 	%rd8, %rd4, %rd7;
	st.global.f32 	[%rd8], %f1;
$L__BB5_2:
	ret;

}
	// .globl	_Z12strided_readILi32EEvPKfPfii
.visible .entry _Z12strided_readILi32EEvPKfPfii(
	.param .u64 .ptr .align 1 _Z12strided_readILi32EEvPKfPfii_param_0,
	.param .u64 .ptr .align 1 _Z12strided_readILi32EEvPKfPfii_param_1,
	.param .u32 _Z12strided_readILi32EEvPKfPfii_param_2,
	.param .u32 _Z12strided_readILi32EEvPKfPfii_param_3
)
{
	.reg .pred 	%p<4>;
	.reg .b32 	%r<8>;
	.reg .b32 	%f<2>;
	.reg .b64 	%rd<9>;

	ld.param.u64 	%rd1, [_Z12strided_readILi32EEvPKfPfii_param_0];
	ld.param.u64 	%rd2, [_Z12strided_readILi32EEvPKfPfii_param_1];
	ld.param.u32 	%r3, [_Z12strided_readILi32EEvPKfPfii_param_2];
	ld.param.u32 	%r4, [_Z12strided_readILi32EEvPKfPfii_param_3];
	mov.u32 	%r5, %ctaid.x;
	mov.u32 	%r6, %ntid.x;
	mov.u32 	%r7, %tid.x;
	mad.lo.s32 	%r1, %r5, %r6, %r7;
	shl.b32 	%r2, %r1, 5;
	setp.ge.s32 	%p1, %r2, %r4;
	setp.ge.s32 	%p2, %r1, %r3;
	or.pred  	%p3, %p2, %p1;
	@%p3 bra 	$L__BB6_2;
	cvta.to.global.u64 	%rd3, %rd1;
	cvta.to.global.u64 	%rd4, %rd2;
	mul.wide.s32 	%rd5, %r2, 4;
	add.s64 	%rd6, %rd3, %rd5;
	ld.global.f32 	%f1, [%rd6];
	mul.wide.s32 	%rd7, %r1, 4;
	add.s64 	%rd8, %rd4, %rd7;
	st.global.f32 	[%rd8], %f1;
$L__BB6_2:
	ret;

}


// ===== COMPILED SASS (sm_100) =====

	.target	sm_100

	.elftype	@"ET_EXEC"


//--------------------- .note.nv.tkinfo           --------------------------
	.section	.note.nv.tkinfo,"",@"SHT_NOTE"
	.sectionflags	@"SHF_NOTE_NV_TKINFO"
	.tkinfo
        /*0018*/ 	.word	0x00000002
        /*0030*/ 	.string	""
        /*0030*/ 	.string	"ptxas"
        /*0030*/ 	.string	"Cuda compilation tools, release 13.0, V13.0.88"
        /*0030*/ 	.string	"Build cuda_13.0.r13.0/compiler.36424714_0"
        /*0030*/ 	.string	"-arch sm_100 -m 64 "



//--------------------- .note.nv.cuinfo           --------------------------
	.section	.note.nv.cuinfo,"",@"SHT_NOTE"
	.sectionflags	@"SHF_NOTE_NV_CUINFO"
        /*0018*/ 	.short	0x0002
        /*001a*/ 	.short	0x0064
        /*001c*/ 	.short	0x0082
	.zero		2


//--------------------- .nv.info                  --------------------------
	.section	.nv.info,"",@"SHT_CUDA_INFO"
	.align	4


	//----- nvinfo : EIATTR_REGCOUNT
	.align		4
        /*0000*/ 	.byte	0x04, 0x2f
        /*0002*/ 	.short	(.L_1 - .L_0)
	.align		4
.L_0:
        /*0004*/ 	.word	index@(_Z14coalesced_readPKfPfi)
        /*0008*/ 	.word	0x0000000a


	//----- nvinfo : EIATTR_FRAME_SIZE
	.align		4
.L_1:
        /*000c*/ 	.byte	0x04, 0x11
        /*000e*/ 	.short	(.L_3 - .L_2)
	.align		4
.L_2:
        /*0010*/ 	.word	index@(_Z14coalesced_readPKfPfi)
        /*0014*/ 	.word	0x00000000


	//----- nvinfo : EIATTR_REGCOUNT
	.align		4
.L_3:
        /*0018*/ 	.byte	0x04, 0x2f
        /*001a*/ 	.short	(.L_5 - .L_4)
	.align		4
.L_4:
        /*001c*/ 	.word	index@(_Z11random_readPKfPfPKii)
        /*0020*/ 	.word	0x0000000c


	//----- nvinfo : EIATTR_FRAME_SIZE
	.align		4
.L_5:
        /*0024*/ 	.byte	0x04, 0x11
        /*0026*/ 	.short	(.L_7 - .L_6)
	.align		4
.L_6:
        /*0028*/ 	.word	index@(_Z11random_readPKfPfPKii)
        /*002c*/ 	.word	0x00000000


	//----- nvinfo : EIATTR_REGCOUNT
	.align		4
.L_7:
        /*0030*/ 	.byte	0x04, 0x2f
        /*0032*/ 	.short	(.L_9 - .L_8)
	.align		4
.L_8:
        /*0034*/ 	.word	index@(_Z12strided_readILi2EEvPKfPfii)
        /*0038*/ 	.word	0x0000000a


	//----- nvinfo : EIATTR_FRAME_SIZE
	.align		4
.L_9:
        /*003c*/ 	.byte	0x04, 0x11
        /*003e*/ 	.short	(.L_11 - .L_10)
	.align		4
.L_10:
        /*0040*/ 	.word	index@(_Z12strided_readILi2EEvPKfPfii)
        /*0044*/ 	.word	0x00000000


	//----- nvinfo : EIATTR_REGCOUNT
	.align		4
.L_11:
        /*0048*/ 	.byte	0x04, 0x2f
        /*004a*/ 	.short	(.L_13 - .L_12)
	.align		4
.L_12:
        /*004c*/ 	.word	index@(_Z12strided_readILi4EEvPKfPfii)
        /*0050*/ 	.word	0x0000000a


	//----- nvinfo : EIATTR_FRAME_SIZE
	.align		4
.L_13:
        /*0054*/ 	.byte	0x04, 0x11
        /*0056*/ 	.short	(.L_15 - .L_14)
	.align		4
.L_14:
        /*0058*/ 	.word	index@(_Z12strided_readILi4EEvPKfPfii)
        /*005c*/ 	.word	0x00000000


	//----- nvinfo : EIATTR_REGCOUNT
	.align		4
.L_15:
        /*0060*/ 	.byte	0x04, 0x2f
        /*0062*/ 	.short	(.L_17 - .L_16)
	.align		4
.L_16:
        /*0064*/ 	.word	index@(_Z12strided_readILi8EEvPKfPfii)
        /*0068*/ 	.word	0x0000000a


	//----- nvinfo : EIATTR_FRAME_SIZE
	.align		4
.L_17:
        /*006c*/ 	.byte	0x04, 0x11
        /*006e*/ 	.short	(.L_19 - .L_18)
	.align		4
.L_18:
        /*0070*/ 	.word	index@(_Z12strided_readILi8EEvPKfPfii)
        /*0074*/ 	.word	0x00000000


	//----- nvinfo : EIATTR_REGCOUNT
	.align		4
.L_19:
        /*0078*/ 	.byte	0x04, 0x2f
        /*007a*/ 	.short	(.L_21 - .L_20)
	.align		4
.L_20:
        /*007c*/ 	.word	index@(_Z12strided_readILi16EEvPKfPfii)
        /*0080*/ 	.word	0x0000000a


	//----- nvinfo : EIATTR_FRAME_SIZE
	.align		4
.L_21:
        /*0084*/ 	.byte	0x04, 0x11
        /*0086*/ 	.short	(.L_23 - .L_22)
	.align		4
.L_22:
        /*0088*/ 	.word	index@(_Z12strided_readILi16EEvPKfPfii)
        /*008c*/ 	.word	0x00000000


	//----- nvinfo : EIATTR_REGCOUNT
	.align		4
.L_23:
        /*0090*/ 	.byte	0x04, 0x2f
        /*0092*/ 	.short	(.L_25 - .L_24)
	.align		4
.L_24:
        /*0094*/ 	.word	index@(_Z12strided_readILi32EEvPKfPfii)
        /*0098*/ 	.word	0x0000000a


	//----- nvinfo : EIATTR_FRAME_SIZE
	.align		4
.L_25:
        /*009c*/ 	.byte	0x04, 0x11
        /*009e*/ 	.short	(.L_27 - .L_26)
	.align		4
.L_26:
        /*00a0*/ 	.word	index@(_Z12strided_readILi32EEvPKfPfii)
        /*00a4*/ 	.word	0x00000000


	//----- nvinfo : EIATTR_MIN_STACK_SIZE
	.align		4
.L_27:
        /*00a8*/ 	.byte	0x04, 0x12
        /*00aa*/ 	.short	(.L_29 - .L_28)
	.align		4
.L_28:
        /*00ac*/ 	.word	index@(_Z12strided_readILi32EEvPKfPfii)
        /*00b0*/ 	.word	0x00000000


	//----- nvinfo : EIATTR_MIN_STACK_SIZE
	.align		4
.L_29:
        /*00b4*/ 	.byte	0x04, 0x12
        /*00b6*/ 	.short	(.L_31 - .L_30)
	.align		4
.L_30:
        /*00b8*/ 	.word	index@(_Z12strided_readILi16EEvPKfPfii)
        /*00bc*/ 	.word	0x00000000


	//----- nvinfo : EIATTR_MIN_STACK_SIZE
	.align		4
.L_31:
        /*00c0*/ 	.byte	0x04, 0x12
        /*00c2*/ 	.short	(.L_33 - .L_32)
	.align		4
.L_32:
        /*00c4*/ 	.word	index@(_Z12strided_readILi8EEvPKfPfii)
        /*00c8*/ 	.word	0x00000000


	//----- nvinfo : EIATTR_MIN_STACK_SIZE
	.align		4
.L_33:
        /*00cc*/ 	.byte	0x04, 0x12
        /*00ce*/ 	.short	(.L_35 - .L_34)
	.align		4
.L_34:
        /*00d0*/ 	.word	index@(_Z12strided_readILi4EEvPKfPfii)
        /*00d4*/ 	.word	0x00000000


	//----- nvinfo : EIATTR_MIN_STACK_SIZE
	.align		4
.L_35:
        /*00d8*/ 	.byte	0x04, 0x12
        /*00da*/ 	.short	(.L_37 - .L_36)
	.align		4
.L_36:
        /*00dc*/ 	.word	index@(_Z12strided_readILi2EEvPKfPfii)
        /*00e0*/ 	.word	0x00000000


	//----- nvinfo : EIATTR_MIN_STACK_SIZE
	.align		4
.L_37:
        /*00e4*/ 	.byte	0x04, 0x12
        /*00e6*/ 	.short	(.L_39 - .L_38)
	.align		4
.L_38:
        /*00e8*/ 	.word	index@(_Z11random_readPKfPfPKii)
        /*00ec*/ 	.word	0x00000000


	//----- nvinfo : EIATTR_MIN_STACK_SIZE
	.align		4
.L_39:
        /*00f0*/ 	.byte	0x04, 0x12
        /*00f2*/ 	.short	(.L_41 - .L_40)
	.align		4
.L_40:
        /*00f4*/ 	.word	index@(_Z14coalesced_readPKfPfi)
        /*00f8*/ 	.word	0x00000000
.L_41:


//--------------------- .nv.compat                --------------------------
	.section	.nv.compat,"",@"SHT_CUDA_COMPAT_INFO"
	.align	4
        /*0000*/ 	.byte	0x02, 0x09, 0x00, 0x00, 0x02, 0x02, 0x01, 0x00, 0x02, 0x05, 0x05, 0x00, 0x03, 0x07, 0x01, 0x01
        /*0010*/ 	.byte	0x02, 0x03, 0x00, 0x00, 0x02, 0x06, 0x01, 0x00, 0x04, 0x0b, 0x08, 0x00, 0x09, 0x00, 0x00, 0x00
        /*0020*/ 	.byte	0x00, 0x00, 0x00, 0x00


//--------------------- .nv.info._Z12strided_readILi32EEvPKfPfii --------------------------
	.section	.nv.info._Z12strided_readILi32EEvPKfPfii,"",@"SHT_CUDA_INFO"
	.sectionflags	@""
	.align	4


	//----- nvinfo : EIATTR_CUDA_API_VERSION
	.align		4
        /*0000*/ 	.byte	0x04, 0x37
        /*0002*/ 	.short	(.L_43 - .L_42)
.L_42:
        /*0004*/ 	.word	0x00000082


	//----- nvinfo : EIATTR_KPARAM_INFO
	.align		4
.L_43:
        /*0008*/ 	.byte	0x04, 0x17
        /*000a*/ 	.short	(.L_45 - .L_44)
.L_44:
        /*000c*/ 	.word	0x00000000
        /*0010*/ 	.short	0x0003
        /*0012*/ 	.short	0x0014
        /*0014*/ 	.byte	0x00, 0xf0, 0x11, 0x00


	//----- nvinfo : EIATTR_KPARAM_INFO
	.align		4
.L_45:
        /*0018*/ 	.byte	0x04, 0x17
        /*001a*/ 	.short	(.L_47 - .L_46)
.L_46:
        /*001c*/ 	.word	0x00000000
        /*0020*/ 	.short	0x0002
        /*0022*/ 	.short	0x0010
        /*0024*/ 	.byte	0x00, 0xf0, 0x11, 0x00


	//----- nvinfo : EIATTR_KPARAM_INFO
	.align		4
.L_47:
        /*0028*/ 	.byte	0x04, 0x17
        /*002a*/ 	.short	(.L_49 - .L_48)
.L_48:
        /*002c*/ 	.word	0x00000000
        /*0030*/ 	.short	0x0001
        /*0032*/ 	.short	0x0008
        /*0034*/ 	.byte	0x00, 0xf5, 0x21, 0x00


	//----- nvinfo : EIATTR_KPARAM_INFO
	.align		4
.L_49:
        /*0038*/ 	.byte	0x04, 0x17
        /*003a*/ 	.short	(.L_51 - .L_50)
.L_50:
        /*003c*/ 	.word	0x00000000
        /*0040*/ 	.short	0x0000
        /*0042*/ 	.short	0x0000
        /*0044*/ 	.byte	0x00, 0xf5, 0x21, 0x00


	//----- nvinfo : EIATTR_SPARSE_MMA_MASK
	.align		4
.L_51:
        /*0048*/ 	.byte	0x03, 0x50
        /*004a*/ 	.short	0x0000


	//----- nvinfo : EIATTR_MAXREG_COUNT
	.align		4
        /*004c*/ 	.byte	0x03, 0x1b
        /*004e*/ 	.short	0x00ff


	//----- nvinfo : EIATTR_MERCURY_ISA_VERSION
	.align		4
        /*0050*/ 	.byte	0x03, 0x5f
        /*0052*/ 	.short	0x0101


	//----- nvinfo : EIATTR_VRC_CTA_INIT_COUNT
	.align		4
        /*0054*/ 	.byte	0x02, 0x4a
	.zero		1
	.zero		1


	//----- nvinfo : EIATTR_EXIT_INSTR_OFFSETS
	.align		4
        /*0058*/ 	.byte	0x04, 0x1c
        /*005a*/ 	.short	(.L_53 - .L_52)


	//   ....[0]....
.L_52:
        /*005c*/ 	.word	0x00000090


	//   ....[1]....
        /*0060*/ 	.word	0x00000110


	//----- nvinfo : EIATTR_CBANK_PARAM_SIZE
	.align		4
.L_53:
        /*0064*/ 	.byte	0x03, 0x19
        /*0066*/ 	.short	0x0018


	//----- nvinfo : EIATTR_PARAM_CBANK
	.align		4
        /*0068*/ 	.byte	0x04, 0x0a
        /*006a*/ 	.short	(.L_55 - .L_54)
	.align		4
.L_54:
        /*006c*/ 	.word	index@(.nv.constant0._Z12strided_readILi32EEvPKfPfii)
        /*0070*/ 	.short	0x0380
        /*0072*/ 	.short	0x0018


	//----- nvinfo : EIATTR_SW_WAR
	.align		4
.L_55:
        /*0074*/ 	.byte	0x04, 0x36
        /*0076*/ 	.short	(.L_57 - .L_56)
.L_56:
        /*0078*/ 	.word	0x00000008
.L_57:


//--------------------- .nv.info._Z12strided_readILi16EEvPKfPfii --------------------------
	.section	.nv.info._Z12strided_readILi16EEvPKfPfii,"",@"SHT_CUDA_INFO"
	.sectionflags	@""
	.align	4


	//----- nvinfo : EIATTR_CUDA_API_VERSION
	.align		4
        /*0000*/ 	.byte	0x04, 0x37
        /*0002*/ 	.short	(.L_59 - .L_58)
.L_58:
        /*0004*/ 	.word	0x00000082


	//----- nvinfo : EIATTR_KPARAM_INFO
	.align		4
.L_59:
        /*0008*/ 	.byte	0x04, 0x17
        /*000a*/ 	.short	(.L_61 - .L_60)
.L_60:
        /*000c*/ 	.word	0x00000000
        /*0010*/ 	.short	0x0003
        /*0012*/ 	.short	0x0014
        /*0014*/ 	.byte	0x00, 0xf0, 0x11, 0x00


	//----- nvinfo : EIATTR_KPARAM_INFO
	.align		4
.L_61:
        /*0018*/ 	.byte	0x04, 0x17
        /*001a*/ 	.short	(.L_63 - .L_62)
.L_62:
        /*001c*/ 	.word	0x00000000
        /*0020*/ 	.short	0x0002
        /*0022*/ 	.short	0x0010
        /*0024*/ 	.byte	0x00, 0xf0, 0x11, 0x00


	//----- nvinfo : EIATTR_KPARAM_INFO
	.align		4
.L_63:
        /*0028*/ 	.byte	0x04, 0x17
        /*002a*/ 	.short	(.L_65 - .L_64)
.L_64:
        /*002c*/ 	.word	0x00000000
        /*0030*/ 	.short	0x0001
        /*0032*/ 	.short	0x0008
        /*0034*/ 	.byte	0x00, 0xf5, 0x21, 0x00


	//----- nvinfo : EIATTR_KPARAM_INFO
	.align		4
.L_65:
        /*0038*/ 	.byte	0x04, 0x17
        /*003a*/ 	.short	(.L_67 - .L_66)
.L_66:
        /*003c*/ 	.word	0x00000000
        /*0040*/ 	.short	0x0000
        /*0042*/ 	.short	0x0000
        /*0044*/ 	.byte	0x00, 0xf5, 0x21, 0x00


	//----- nvinfo : EIATTR_SPARSE_MMA_MASK
	.align		4
.L_67:
        /*0048*/ 	.byte	0x03, 0x50
        /*004a*/ 	.short	0x0000


	//----- nvinfo : EIATTR_MAXREG_COUNT
	.align		4
        /*004c*/ 	.byte	0x03, 0x1b
        /*004e*/ 	.short	0x00ff


	//----- nvinfo : EIATTR_MERCURY_ISA_VERSION
	.align		4
        /*0050*/ 	.byte	0x03, 0x5f
        /*0052*/ 	.short	0x0101


	//----- nvinfo : EIATTR_VRC_CTA_INIT_COUNT
	.align		4
        /*0054*/ 	.byte	0x02, 0x4a
	.zero		1
	.zero		1


	//----- nvinfo : EIATTR_EXIT_INSTR_OFFSETS
	.align		4
        /*0058*/ 	.byte	0x04, 0x1c
        /*005a*/ 	.short	(.L_69 - .L_68)


	//   ....[0]....
.L_68:
        /*005c*/ 	.word	0x00000090


	//   ....[1]....
        /*0060*/ 	.word	0x00000110


	//----- nvinfo : EIATTR_CBANK_PARAM_SIZE
	.align		4
.L_69:
        /*0064*/ 	.byte	0x03, 0x19
        /*0066*/ 	.short	0x0018


	//----- nvinfo : EIATTR_PARAM_CBANK
	.align		4
        /*0068*/ 	.byte	0x04, 0x0a
        /*006a*/ 	.short	(.L_71 - .L_70)
	.align		4
.L_70:
        /*006c*/ 	.word	index@(.nv.constant0._Z12strided_readILi16EEvPKfPfii)
        /*0070*/ 	.short	0x0380
        /*0072*/ 	.short	0x0018


	//----- nvinfo : EIATTR_SW_WAR
	.align		4
.L_71:
        /*0074*/ 	.byte	0x04, 0x36
        /*0076*/ 	.short	(.L_73 - .L_72)
.L_72:
        /*0078*/ 	.word	0x00000008
.L_73:


//--------------------- .nv.info._Z12strided_readILi8EEvPKfPfii --------------------------
	.section	.nv.info._Z12strided_readILi8EEvPKfPfii,"",@"SHT_CUDA_INFO"
	.sectionflags	@""
	.align	4


	//----- nvinfo : EIATTR_CUDA_API_VERSION
	.align		4
        /*0000*/ 	.byte	0x04, 0x37
        /*0002*/ 	.short	(.L_75 - .L_74)
.L_74:
        /*0004*/ 	.word	0x00000082


	//----- nvinfo : EIATTR_KPARAM_INFO
	.align		4
.L_75:
        /*0008*/ 	.byte	0x04, 0x17
        /*000a*/ 	.short	(.L_77 - .L_76)
.L_76:
        /*000c*/ 	.word	0x00000000
        /*0010*/ 	.short	0x0003
        /*0012*/ 	.short	0x0014
        /*0014*/ 	.byte	0x00, 0xf0, 0x11, 0x00


	//----- nvinfo : EIATTR_KPARAM_INFO
	.align		4
.L_77:
        /*0018*/ 	.byte	0x04, 0x17
        /*001a*/ 	.short	(.L_79 - .L_78)
.L_78:
        /*001c*/ 	.word	0x00000000
        /*0020*/ 	.short	0x0002
        /*0022*/ 	.short	0x0010
        /*0024*/ 	.byte	0x00, 0xf0, 0x11, 0x00


	//----- nvinfo : EIATTR_KPARAM_INFO
	.align		4
.L_79:
        /*0028*/ 	.byte	0x04, 0x17
        /*002a*/ 	.short	(.L_81 - .L_80)
.L_80:
        /*002c*/ 	.word	0x00000000
        /*0030*/ 	.short	0x0001
        /*0032*/ 	.short	0x0008
        /*0034*/ 	.byte	0x00, 0xf5, 0x21, 0x00


	//----- nvinfo : EIATTR_KPARAM_INFO
	.align		4
.L_81:
        /*0038*/ 	.byte	0x04, 0x17
        /*003a*/ 	.short	(.L_83 - .L_82)
.L_82:
        /*003c*/ 	.word	0x00000000
        /*0040*/ 	.short	0x0000
        /*0042*/ 	.short	0x0000
        /*0044*/ 	.byte	0x00, 0xf5, 0x21, 0x00


	//----- nvinfo : EIATTR_SPARSE_MMA_MASK
	.align		4
.L_83:
        /*0048*/ 	.byte	0x03, 0x50
        /*004a*/ 	.short	0x0000


	//----- nvinfo : EIATTR_MAXREG_COUNT
	.align		4
        /*004c*/ 	.byte	0x03, 0x1b
        /*004e*/ 	.short	0x00ff


	//----- nvinfo : EIATTR_MERCURY_ISA_VERSION
	.align		4
        /*0050*/ 	.byte	0x03, 0x5f
        /*0052*/ 	.short	0x0101


	//----- nvinfo : EIATTR_VRC_CTA_INIT_COUNT
	.align		4
        /*0054*/ 	.byte	0x02, 0x4a
	.zero		1
	.zero		1


	//----- nvinfo : EIATTR_EXIT_INSTR_OFFSETS
	.align		4
        /*0058*/ 	.byte	0x04, 0x1c
        /*005a*/ 	.short	(.L_85 - .L_84)


	//   ....[0]....
.L_84:
        /*005c*/ 	.word	0x00000090


	//   ....[1]....
        /*0060*/ 	.word	0x00000110


	//----- nvinfo : EIATTR_CBANK_PARAM_SIZE
	.align		4
.L_85:
        /*0064*/ 	.byte	0x03, 0x19
        /*0066*/ 	.short	0x0018


	//----- nvinfo : EIATTR_PARAM_CBANK
	.align		4
        /*0068*/ 	.byte	0x04, 0x0a
        /*006a*/ 	.short	(.L_87 - .L_86)
	.align		4
.L_86:
        /*006c*/ 	.word	index@(.nv.constant0._Z12strided_readILi8EEvPKfPfii)
        /*0070*/ 	.short	0x0380
        /*0072*/ 	.short	0x0018


	//----- nvinfo : EIATTR_SW_WAR
	.align		4
.L_87:
        /*0074*/ 	.byte	0x04, 0x36
        /*0076*/ 	.short	(.L_89 - .L_88)
.L_88:
        /*0078*/ 	.word	0x00000008
.L_89:


//--------------------- .nv.info._Z12strided_readILi4EEvPKfPfii --------------------------
	.section	.nv.info._Z12strided_readILi4EEvPKfPfii,"",@"SHT_CUDA_INFO"
	.sectionflags	@""
	.align	4


	//----- nvinfo : EIATTR_CUDA_API_VERSION
	.align		4
        /*0000*/ 	.byte	0x04, 0x37
        /*0002*/ 	.short	(.L_91 - .L_90)
.L_90:
        /*0004*/ 	.word	0x00000082


	//----- nvinfo : EIATTR_KPARAM_INFO
	.align		4
.L_91:
        /*0008*/ 	.byte	0x04, 0x17
        /*000a*/ 	.short	(.L_93 - .L_92)
.L_92:
        /*000c*/ 	.word	0x00000000
        /*0010*/ 	.short	0x0003
        /*0012*/ 	.short	0x0014
        /*0014*/ 	.byte	0x00, 0xf0, 0x11, 0x00


	//----- nvinfo : EIATTR_KPARAM_INFO
	.align		4
.L_93:
        /*0018*/ 	.byte	0x04, 0x17
        /*001a*/ 	.short	(.L_95 - .L_94)
.L_94:
        /*001c*/ 	.word	0x00000000
        /*0020*/ 	.short	0x0002
        /*0022*/ 	.short	0x0010
        /*0024*/ 	.byte	0x00, 0xf0, 0x11, 0x00


	//----- nvinfo : EIATTR_KPARAM_INFO
	.align		4
.L_95:
        /*0028*/ 	.byte	0x04, 0x17
        /*002a*/ 	.short	(.L_97 - .L_96)
.L_96:
        /*002c*/ 	.word	0x00000000
        /*0030*/ 	.short	0x0001
        /*0032*/ 	.short	0x0008
        /*0034*/ 	.byte	0x00, 0xf5, 0x21, 0x00


	//----- nvinfo : EIATTR_KPARAM_INFO
	.align		4
.L_97:
        /*0038*/ 	.byte	0x04, 0x17
        /*003a*/ 	.short	(.L_99 - .L_98)
.L_98:
        /*003c*/ 	.word	0x00000000
        /*0040*/ 	.short	0x0000
        /*0042*/ 	.short	0x0000
        /*0044*/ 	.byte	0x00, 0xf5, 0x21, 0x00


	//----- nvinfo : EIATTR_SPARSE_MMA_MASK
	.align		4
.L_99:
        /*0048*/ 	.byte	0x03, 0x50
        /*004a*/ 	.short	0x0000


	//----- nvinfo : EIATTR_MAXREG_COUNT
	.align		4
        /*004c*/ 	.byte	0x03, 0x1b
        /*004e*/ 	.short	0x00ff


	//----- nvinfo : EIATTR_MERCURY_ISA_VERSION
	.align		4
        /*0050*/ 	.byte	0x03, 0x5f
        /*0052*/ 	.short	0x0101


	//----- nvinfo : EIATTR_VRC_CTA_INIT_COUNT
	.align		4
        /*0054*/ 	.byte	0x02, 0x4a
	.zero		1
	.zero		1


	//----- nvinfo : EIATTR_EXIT_INSTR_OFFSETS
	.align		4
        /*0058*/ 	.byte	0x04, 0x1c
        /*005a*/ 	.short	(.L_101 - .L_100)


	//   ....[0]....
.L_100:
        /*005c*/ 	.word	0x00000090


	//   ....[1]....
        /*0060*/ 	.word	0x00000110


	//----- nvinfo : EIATTR_CBANK_PARAM_SIZE
	.align		4
.L_101:
        /*0064*/ 	.byte	0x03, 0x19
        /*0066*/ 	.short	0x0018


	//----- nvinfo : EIATTR_PARAM_CBANK
	.align		4
        /*0068*/ 	.byte	0x04, 0x0a
        /*006a*/ 	.short	(.L_103 - .L_102)
	.align		4
.L_102:
        /*006c*/ 	.word	index@(.nv.constant0._Z12strided_readILi4EEvPKfPfii)
        /*0070*/ 	.short	0x0380
        /*0072*/ 	.short	0x0018


	//----- nvinfo : EIATTR_SW_WAR
	.align		4
.L_103:
        /*0074*/ 	.byte	0x04, 0x36
        /*0076*/ 	.short	(.L_105 - .L_104)
.L_104:
        /*0078*/ 	.word	0x00000008
.L_105:


//--------------------- .nv.info._Z12strided_readILi2EEvPKfPfii --------------------------
	.section	.nv.info._Z12strided_readILi2EEvPKfPfii,"",@"SHT_CUDA_INFO"
	.sectionflags	@""
	.align	4


	//----- nvinfo : EIATTR_CUDA_API_VERSION
	.align		4
        /*0000*/ 	.byte	0x04, 0x37
        /*0002*/ 	.short	(.L_107 - .L_106)
.L_106:
        /*0004*/ 	.word	0x00000082


	//----- nvinfo : EIATTR_KPARAM_INFO
	.align		4
.L_107:
        /*0008*/ 	.byte	0x04, 0x17
        /*000a*/ 	.short	(.L_109 - .L_108)
.L_108:
        /*000c*/ 	.word	0x00000000
        /*0010*/ 	.short	0x0003
        /*0012*/ 	.short	0x0014
        /*0014*/ 	.byte	0x00, 0xf0, 0x11, 0x00


	//----- nvinfo : EIATTR_KPARAM_INFO
	.align		4
.L_109:
        /*0018*/ 	.byte	0x04, 0x17
        /*001a*/ 	.short	(.L_111 - .L_110)
.L_110:
        /*001c*/ 	.word	0x00000000
        /*0020*/ 	.short	0x0002
        /*0022*/ 	.short	0x0010
        /*0024*/ 	.byte	0x00, 0xf0, 0x11, 0x00


	//----- nvinfo : EIATTR_KPARAM_INFO
	.align		4
.L_111:
        /*0028*/ 	.byte	0x04, 0x17
        /*002a*/ 	.short	(.L_113 - .L_112)
.L_112:
        /*002c*/ 	.word	0x00000000
        /*0030*/ 	.short	0x0001
        /*0032*/ 	.short	0x0008
        /*0034*/ 	.byte	0x00, 0xf5, 0x21, 0x00


	//----- nvinfo : EIATTR_KPARAM_INFO
	.align		4
.L_113:
        /*0038*/ 	.byte	0x04, 0x17
        /*003a*/ 	.short	(.L_115 - .L_114)
.L_114:
        /*003c*/ 	.word	0x00000000
        /*0040*/ 	.short	0x0000
        /*0042*/ 	.short	0x0000
        /*0044*/ 	.byte	0x00, 0xf5, 0x21, 0x00


	//----- nvinfo : EIATTR_SPARSE_MMA_MASK
	.align		4
.L_115:
        /*0048*/ 	.byte	0x03, 0x50
        /*004a*/ 	.short	0x0000


	//----- nvinfo : EIATTR_MAXREG_COUNT
	.align		4
        /*004c*/ 	.byte	0x03, 0x1b
        /*004e*/ 	.short	0x00ff


	//----- nvinfo : EIATTR_MERCURY_ISA_VERSION
	.align		4
        /*0050*/ 	.byte	0x03, 0x5f
        /*0052*/ 	.short	0x0101


	//----- nvinfo : EIATTR_VRC_CTA_INIT_COUNT
	.align		4
        /*0054*/ 	.byte	0x02, 0x4a
	.zero		1
	.zero		1


	//----- nvinfo : EIATTR_EXIT_INSTR_OFFSETS
	.align		4
        /*0058*/ 	.byte	0x04, 0x1c
        /*005a*/ 	.short	(.L_117 - .L_116)


	//   ....[0]....
.L_116:
        /*005c*/ 	.word	0x00000090


	//   ....[1]....
        /*0060*/ 	.word	0x00000110


	//----- nvinfo : EIATTR_CBANK_PARAM_SIZE
	.align		4
.L_117:
        /*0064*/ 	.byte	0x03, 0x19
        /*0066*/ 	.short	0x0018


	//----- nvinfo : EIATTR_PARAM_CBANK
	.align		4
        /*0068*/ 	.byte	0x04, 0x0a
        /*006a*/ 	.short	(.L_119 - .L_118)
	.align		4
.L_118:
        /*006c*/ 	.word	index@(.nv.constant0._Z12strided_readILi2EEvPKfPfii)
        /*0070*/ 	.short	0x0380
        /*0072*/ 	.short	0x0018


	//----- nvinfo : EIATTR_SW_WAR
	.align		4
.L_119:
        /*0074*/ 	.byte	0x04, 0x36
        /*0076*/ 	.short	(.L_121 - .L_120)
.L_120:
        /*0078*/ 	.word	0x00000008
.L_121:


//--------------------- .nv.info._Z11random_readPKfPfPKii --------------------------
	.section	.nv.info._Z11random_readPKfPfPKii,"",@"SHT_CUDA_INFO"
	.sectionflags	@""
	.align	4


	//----- nvinfo : EIATTR_CUDA_API_VERSION
	.align		4
        /*0000*/ 	.byte	0x04, 0x37
        /*0002*/ 	.short	(.L_123 - .L_122)
.L_122:
        /*0004*/ 	.word	0x00000082


	//----- nvinfo : EIATTR_KPARAM_INFO
	.align		4
.L_123:
        /*0008*/ 	.byte	0x04, 0x17
        /*000a*/ 	.short	(.L_125 - .L_124)
.L_124:
        /*000c*/ 	.word	0x00000000
        /*0010*/ 	.short	0x0003
        /*0012*/ 	.short	0x0018
        /*0014*/ 	.byte	0x00, 0xf0, 0x11, 0x00


	//----- nvinfo : EIATTR_KPARAM_INFO
	.align		4
.L_125:
        /*0018*/ 	.byte	0x04, 0x17
        /*001a*/ 	.short	(.L_127 - .L_126)
.L_126:
        /*001c*/ 	.word	0x00000000
        /*0020*/ 	.short	0x0002
        /*0022*/ 	.short	0x0010
        /*0024*/ 	.byte	0x00, 0xf5, 0x21, 0x00


	//----- nvinfo : EIATTR_KPARAM_INFO
	.align		4
.L_127:
        /*0028*/ 	.byte	0x04, 0x17
        /*002a*/ 	.short	(.L_129 - .L_128)
.L_128:
        /*002c*/ 	.word	0x00000000
        /*0030*/ 	.short	0x0001
        /*0032*/ 	.short	0x0008
        /*0034*/ 	.byte	0x00, 0xf5, 0x21, 0x00


	//----- nvinfo : EIATTR_KPARAM_INFO
	.align		4
.L_129:
        /*0038*/ 	.byte	0x04, 0x17
        /*003a*/ 	.short	(.L_131 - .L_130)
.L_130:
        /*003c*/ 	.word	0x00000000
        /*0040*/ 	.short	0x0000
        /*0042*/ 	.short	0x0000
        /*0044*/ 	.byte	0x00, 0xf5, 0x21, 0x00


	//----- nvinfo : EIATTR_SPARSE_MMA_MASK
	.align		4
.L_131:
        /*0048*/ 	.byte	0x03, 0x50
        /*004a*/ 	.short	0x0000


	//----- nvinfo : EIATTR_MAXREG_COUNT
	.align		4
        /*004c*/ 	.byte	0x03, 0x1b
        /*004e*/ 	.short	0x00ff


	//----- nvinfo : EIATTR_MERCURY_ISA_VERSION
	.align		4
        /*0050*/ 	.byte	0x03, 0x5f
        /*0052*/ 	.short	0x0101


	//----- nvinfo : EIATTR_VRC_CTA_INIT_COUNT
	.align		4
        /*0054*/ 	.byte	0x02, 0x4a
	.zero		1
	.zero		1


	//----- nvinfo : EIATTR_EXIT_INSTR_OFFSETS
	.align		4
        /*0058*/ 	.byte	0x04, 0x1c
        /*005a*/ 	.short	(.L_133 - .L_132)


	//   ....[0]....
.L_132:
        /*005c*/ 	.word	0x00000070


	//   ....[1]....
        /*0060*/ 	.word	0x00000120


	//----- nvinfo : EIATTR_CBANK_PARAM_SIZE
	.align		4
.L_133:
        /*0064*/ 	.byte	0x03, 0x19
        /*0066*/ 	.short	0x001c


	//----- nvinfo : EIATTR_PARAM_CBANK
	.align		4
        /*0068*/ 	.byte	0x04, 0x0a
        /*006a*/ 	.short	(.L_135 - .L_134)
	.align		4
.L_134:
        /*006c*/ 	.word	index@(.nv.constant0._Z11random_readPKfPfPKii)
        /*0070*/ 	.short	0x0380
        /*0072*/ 	.short	0x001c


	//----- nvinfo : EIATTR_SW_WAR
	.align		4
.L_135:
        /*0074*/ 	.byte	0x04, 0x36
        /*0076*/ 	.short	(.L_137 - .L_136)
.L_136:
        /*0078*/ 	.word	0x00000008
.L_137:


//--------------------- .nv.info._Z14coalesced_readPKfPfi --------------------------
	.section	.nv.info._Z14coalesced_readPKfPfi,"",@"SHT_CUDA_INFO"
	.sectionflags	@""
	.align	4


	//----- nvinfo : EIATTR_CUDA_API_VERSION
	.align		4
        /*0000*/ 	.byte	0x04, 0x37
        /*0002*/ 	.short	(.L_139 - .L_138)
.L_138:
        /*0004*/ 	.word	0x00000082


	//----- nvinfo : EIATTR_KPARAM_INFO
	.align		4
.L_139:
        /*0008*/ 	.byte	0x04, 0x17
        /*000a*/ 	.short	(.L_141 - .L_140)
.L_140:
        /*000c*/ 	.word	0x00000000
        /*0010*/ 	.short	0x0002
        /*0012*/ 	.short	0x0010
        /*0014*/ 	.byte	0x00, 0xf0, 0x11, 0x00


	//----- nvinfo : EIATTR_KPARAM_INFO
	.align		4
.L_141:
        /*0018*/ 	.byte	0x04, 0x17
        /*001a*/ 	.short	(.L_143 - .L_142)
.L_142:
        /*001c*/ 	.word	0x00000000
        /*0020*/ 	.short	0x0001
        /*0022*/ 	.short	0x0008
        /*0024*/ 	.byte	0x00, 0xf5, 0x21, 0x00


	//----- nvinfo : EIATTR_KPARAM_INFO
	.align		4
.L_143:
        /*0028*/ 	.byte	0x04, 0x17
        /*002a*/ 	.short	(.L_145 - .L_144)
.L_144:
        /*002c*/ 	.word	0x00000000
        /*0030*/ 	.short	0x0000
        /*0032*/ 	.short	0x0000
        /*0034*/ 	.byte	0x00, 0xf5, 0x21, 0x00


	//----- nvinfo : EIATTR_SPARSE_MMA_MASK
	.align		4
.L_145:
        /*0038*/ 	.byte	0x03, 0x50
        /*003a*/ 	.short	0x0000


	//----- nvinfo : EIATTR_MAXREG_COUNT
	.align		4
        /*003c*/ 	.byte	0x03, 0x1b
        /*003e*/ 	.short	0x00ff


	//----- nvinfo : EIATTR_MERCURY_ISA_VERSION
	.align		4
        /*0040*/ 	.byte	0x03, 0x5f
        /*0042*/ 	.short	0x0101


	//----- nvinfo : EIATTR_VRC_CTA_INIT_COUNT
	.align		4
        /*0044*/ 	.byte	0x02, 0x4a
	.zero		1
	.zero		1


	//----- nvinfo : EIATTR_EXIT_INSTR_OFFSETS
	.align		4
        /*0048*/ 	.byte	0x04, 0x1c
        /*004a*/ 	.short	(.L_147 - .L_146)


	//   ....[0]....
.L_146:
        /*004c*/ 	.word	0x00000070


	//   ....[1]....
        /*0050*/ 	.word	0x000000f0


	//----- nvinfo : EIATTR_CBANK_PARAM_SIZE
	.align		4
.L_147:
        /*0054*/ 	.byte	0x03, 0x19
        /*0056*/ 	.short	0x0014


	//----- nvinfo : EIATTR_PARAM_CBANK
	.align		4
        /*0058*/ 	.byte	0x04, 0x0a
        /*005a*/ 	.short	(.L_149 - .L_148)
	.align		4
.L_148:
        /*005c*/ 	.word	index@(.nv.constant0._Z14coalesced_readPKfPfi)
        /*0060*/ 	.short	0x0380
        /*0062*/ 	.short	0x0014


	//----- nvinfo : EIATTR_SW_WAR
	.align		4
.L_149:
        /*0064*/ 	.byte	0x04, 0x36
        /*0066*/ 	.short	(.L_151 - .L_150)
.L_150:
        /*0068*/ 	.word	0x00000008
.L_151:


//--------------------- .nv.callgraph             --------------------------
	.section	.nv.callgraph,"",@"SHT_CUDA_CALLGRAPH"
	.align	4
	.sectionentsize	8
	.align		4
        /*0000*/ 	.word	0x00000000
	.align		4
        /*0004*/ 	.word	0xffffffff
	.align		4
        /*0008*/ 	.word	0x00000000
	.align		4
        /*000c*/ 	.word	0xfffffffe
	.align		4
        /*0010*/ 	.word	0x00000000
	.align		4
        /*0014*/ 	.word	0xfffffffd
	.align		4
        /*0018*/ 	.word	0x00000000
	.align		4
        /*001c*/ 	.word	0xfffffffc


//--------------------- .text._Z12strided_readILi32EEvPKfPfii --------------------------
	.section	.text._Z12strided_readILi32EEvPKfPfii,"ax",@progbits
	.align	128
        .global         _Z12strided_readILi32EEvPKfPfii
        .type           _Z12strided_readILi32EEvPKfPfii,@function
        .size           _Z12strided_readILi32EEvPKfPfii,(.L_x_7 - _Z12strided_readILi32EEvPKfPfii)
        .other          _Z12strided_readILi32EEvPKfPfii,@"STO_CUDA_ENTRY STV_DEFAULT"
_Z12strided_readILi32EEvPKfPfii:
.text._Z12strided_readILi32EEvPKfPfii:
[----:B------:R-:W-:Y:S01]  /*0000*/  LDC R1, c[0x0][0x37c] ;  /* 0x0000df00ff017b82 */ /* 0x000fe20000000800 */
[----:B------:R-:W0:Y:S07]  /*0010*/  S2R R0, SR_TID.X ;  /* 0x0000000000007919 */ /* 0x000e2e0000002100 */
[----:B------:R-:W0:Y:S01]  /*0020*/  S2UR UR4, SR_CTAID.X ;  /* 0x00000000000479c3 */ /* 0x000e220000002500 */
[----:B------:R-:W1:Y:S07]  /*0030*/  LDCU.64 UR6, c[0x0][0x390] ;  /* 0x00007200ff0677ac */ /* 0x000e6e0008000a00 */
[----:B------:R-:W0:Y:S02]  /*0040*/  LDC R7, c[0x0][0x360] ;  /* 0x0000d800ff077b82 */ /* 0x000e240000000800 */
[----:B0-----:R-:W-:-:S05]  /*0050*/  IMAD R7, R7, UR4, R0 ;  /* 0x0000000407077c24 */ /* 0x001fca000f8e0200 */
[----:B------:R-:W-:-:S04]  /*0060*/  SHF.L.U32 R5, R7, 0x5, RZ ;  /* 0x0000000507057819 */ /* 0x000fc800000006ff */
[----:B-1----:R-:W-:-:S04]  /*0070*/  ISETP.GE.AND P0, PT, R5, UR7, PT ;  /* 0x0000000705007c0c */ /* 0x002fc8000bf06270 */
[----:B------:R-:W-:-:S13]  /*0080*/  ISETP.GE.OR P0, PT, R7, UR6, P0 ;  /* 0x0000000607007c0c */ /* 0x000fda0008706670 */
[----:B------:R-:W-:Y:S05]  /*0090*/  @P0 EXIT ;  /* 0x000000000000094d */ /* 0x000fea0003800000 */
[----:B------:R-:W0:Y:S01]  /*00a0*/  LDC.64 R2, c[0x0][0x380] ;  /* 0x0000e000ff027b82 */ /* 0x000e220000000a00 */
[----:B------:R-:W1:Y:S01]  /*00b0*/  LDCU.64 UR4, c[0x0][0x358] ;  /* 0x00006b00ff0477ac */ /* 0x000e620008000a00 */
[----:B0-----:R-:W-:-:S06]  /*00c0*/  IMAD.WIDE R2, R5, 0x4, R2 ;  /* 0x0000000405027825 */ /* 0x001fcc00078e0202 */
[----:B------:R-:W0:Y:S01]  /*00d0*/  LDC.64 R4, c[0x0][0x388] ;  /* 0x0000e200ff047b82 */ /* 0x000e220000000a00 */
[----:B-1----:R-:W2:Y:S01]  /*00e0*/  LDG.E R3, desc[UR4][R2.64] ;  /* 0x0000000402037981 */ /* 0x002ea2000c1e1900 */
[----:B0-----:R-:W-:-:S05]  /*00f0*/  IMAD.WIDE R4, R7, 0x4, R4 ;  /* 0x0000000407047825 */ /* 0x001fca00078e0204 */
[----:B--2---:R-:W-:Y:S01]  /*0100*/  STG.E desc[UR4][R4.64], R3 ;  /* 0x0000000304007986 */ /* 0x004fe2000c101904 */
[----:B------:R-:W-:Y:S05]  /*0110*/  EXIT ;  /* 0x000000000000794d */ /* 0x000fea0003800000 */
.L_x_0:
[----:B------:R-:W-:-:S00]  /*0120*/  BRA `(.L_x_0) ;  /* 0xfffffffc00fc7947 */ /* 0x000fc0000383ffff */
[----:B------:R-:W-:-:S00]  /*0130*/  NOP ;  /* 0x0000000000007918 */ /* 0x000fc00000000000 */
        /* <DEDUP_REMOVED lines=12> */
.L_x_7:


//--------------------- .text._Z12strided_readILi16EEvPKfPfii --------------------------
	.section	.text._Z12strided_readILi16EEvPKfPfii,"ax",@progbits
	.align	128
        .global         _Z12strided_readILi16EEvPKfPfii
        .type           _Z12strided_readILi16EEvPKfPfii,@function
        .size           _Z12strided_readILi16EEvPKfPfii,(.L_x_8 - _Z12strided_readILi16EEvPKfPfii)
        .other          _Z12strided_readILi16EEvPKfPfii,@"STO_CUDA_ENTRY STV_DEFAULT"
_Z12strided_readILi16EEvPKfPfii:
.text._Z12strided_readILi16EEvPKfPfii:
        /* <DEDUP_REMOVED lines=18> */
.L_x_1:
        /* <DEDUP_REMOVED lines=14> */
.L_x_8:


//--------------------- .text._Z12strided_readILi8EEvPKfPfii --------------------------
	.section	.text._Z12strided_readILi8EEvPKfPfii,"ax",@progbits
	.align	128
        .global         _Z12strided_readILi8EEvPKfPfii
        .type           _Z12strided_readILi8EEvPKfPfii,@function
        .size           _Z12strided_readILi8EEvPKfPfii,(.L_x_9 - _Z12strided_readILi8EEvPKfPfii)
        .other          _Z12strided_readILi8EEvPKfPfii,@"STO_CUDA_ENTRY STV_DEFAULT"
_Z12strided_readILi8EEvPKfPfii:
.text._Z12strided_readILi8EEvPKfPfii:
        /* <DEDUP_REMOVED lines=18> */
.L_x_2:
        /* <DEDUP_REMOVED lines=14> */
.L_x_9:


//--------------------- .text._Z12strided_readILi4EEvPKfPfii --------------------------
	.section	.text._Z12strided_readILi4EEvPKfPfii,"ax",@progbits
	.align	128
        .global         _Z12strided_readILi4EEvPKfPfii
        .type           _Z12strided_readILi4EEvPKfPfii,@function
        .size           _Z12strided_readILi4EEvPKfPfii,(.L_x_10 - _Z12strided_readILi4EEvPKfPfii)
        .other          _Z12strided_readILi4EEvPKfPfii,@"STO_CUDA_ENTRY STV_DEFAULT"
_Z12strided_readILi4EEvPKfPfii:
.text._Z12strided_readILi4EEvPKfPfii:
        /* <DEDUP_REMOVED lines=18> */
.L_x_3:
        /* <DEDUP_REMOVED lines=14> */
.L_x_10:


//--------------------- .text._Z12strided_readILi2EEvPKfPfii --------------------------
	.section	.text._Z12strided_readILi2EEvPKfPfii,"ax",@progbits
	.align	128
        .global         _Z12strided_readILi2EEvPKfPfii
        .type           _Z12strided_readILi2EEvPKfPfii,@function
        .size           _Z12strided_readILi2EEvPKfPfii,(.L_x_11 - _Z12strided_readILi2EEvPKfPfii)
        .other          _Z12strided_readILi2EEvPKfPfii,@"STO_CUDA_ENTRY STV_DEFAULT"
_Z12strided_readILi2EEvPKfPfii:
.text._Z12strided_readILi2EEvPKfPfii:
        /* <DEDUP_REMOVED lines=18> */
.L_x_4:
        /* <DEDUP_REMOVED lines=14> */
.L_x_11:


//--------------------- .text._Z11random_readPKfPfPKii --------------------------
	.section	.text._Z11random_readPKfPfPKii,"ax",@progbits
	.align	128
        .global         _Z11random_readPKfPfPKii
        .type           _Z11random_readPKfPfPKii,@function
        .size           _Z11random_readPKfPfPKii,(.L_x_12 - _Z11random_readPKfPfPKii)
        .other          _Z11random_readPKfPfPKii,@"STO_CUDA_ENTRY STV_DEFAULT"
_Z11random_readPKfPfPKii:
.text._Z11random_readPKfPfPKii:
[----:B------:R-:W-:Y:S01]  /*0000*/  LDC R1, c[0x0][0x37c] ;  /* 0x0000df00ff017b82 */ /* 0x000fe20000000800 */
[----:B------:R-:W0:Y:S07]  /*0010*/  S2R R0, SR_TID.X ;  /* 0x0000000000007919 */ /* 0x000e2e0000002100 */
[----:B------:R-:W0:Y:S01]  /*0020*/  S2UR UR4, SR_CTAID.X ;  /* 0x00000000000479c3 */ /* 0x000e220000002500 */
[----:B------:R-:W1:Y:S07]  /*0030*/  LDCU UR5, c[0x0][0x398] ;  /* 0x00007300ff0577ac */ /* 0x000e6e0008000800 */
[----:B------:R-:W0:Y:S02]  /*0040*/  LDC R9, c[0x0][0x360] ;  /* 0x0000d800ff097b82 */ /* 0x000e240000000800 */
[----:B0-----:R-:W-:-:S05]  /*0050*/  IMAD R9, R9, UR4, R0 ;  /* 0x0000000409097c24 */ /* 0x001fca000f8e0200 */
[----:B-1----:R-:W-:-:S13]  /*0060*/  ISETP.GE.AND P0, PT, R9, UR5, PT ;  /* 0x0000000509007c0c */ /* 0x002fda000bf06270 */
[----:B------:R-:W-:Y:S05]  /*0070*/  @P0 EXIT ;  /* 0x000000000000094d */ /* 0x000fea0003800000 */
[----:B------:R-:W0:Y:S01]  /*0080*/  LDC.64 R2, c[0x0][0x390] ;  /* 0x0000e400ff027b82 */ /* 0x000e220000000a00 */
[----:B------:R-:W1:Y:S07]  /*0090*/  LDCU.64 UR4, c[0x0][0x358] ;  /* 0x00006b00ff0477ac */ /* 0x000e6e0008000a00 */
[----:B------:R-:W2:Y:S08]  /*00a0*/  LDC.64 R4, c[0x0][0x380] ;  /* 0x0000e000ff047b82 */ /* 0x000eb00000000a00 */
[----:B------:R-:W3:Y:S01]  /*00b0*/  LDC.64 R6, c[0x0][0x388] ;  /* 0x0000e200ff067b82 */ /* 0x000ee20000000a00 */
[----:B0-----:R-:W-:-:S06]  /*00c0*/  IMAD.WIDE R2, R9, 0x4, R2 ;  /* 0x0000000409027825 */ /* 0x001fcc00078e0202 */
[----:B-1----:R-:W2:Y:S02]  /*00d0*/  LDG.E R3, desc[UR4][R2.64] ;  /* 0x0000000402037981 */ /* 0x002ea4000c1e1900 */
[----:B--2---:R-:W-:-:S06]  /*00e0*/  IMAD.WIDE R4, R3, 0x4, R4 ;  /* 0x0000000403047825 */ /* 0x004fcc00078e0204 */
[----:B------:R-:W2:Y:S01]  /*00f0*/  LDG.E R5, desc[UR4][R4.64] ;  /* 0x0000000404057981 */ /* 0x000ea2000c1e1900 */
[----:B---3--:R-:W-:-:S05]  /*0100*/  IMAD.WIDE R6, R9, 0x4, R6 ;  /* 0x0000000409067825 */ /* 0x008fca00078e0206 */
[----:B--2---:R-:W-:Y:S01]  /*0110*/  STG.E desc[UR4][R6.64], R5 ;  /* 0x0000000506007986 */ /* 0x004fe2000c101904 */
[----:B------:R-:W-:Y:S05]  /*0120*/  EXIT ;  /* 0x000000000000794d */ /* 0x000fea0003800000 */
.L_x_5:
        /* <DEDUP_REMOVED lines=13> */
.L_x_12:


//--------------------- .text._Z14coalesced_readPKfPfi --------------------------
	.section	.text._Z14coalesced_readPKfPfi,"ax",@progbits
	.align	128
        .global         _Z14coalesced_readPKfPfi
        .type           _Z14coalesced_readPKfPfi,@function
        .size           _Z14coalesced_readPKfPfi,(.L_x_13 - _Z14coalesced_readPKfPfi)
        .other          _Z14coalesced_readPKfPfi,@"STO_CUDA_ENTRY STV_DEFAULT"
_Z14coalesced_readPKfPfi:
.text._Z14coalesced_readPKfPfi:
        /* <DEDUP_REMOVED lines=10> */
[----:B------:R-:W2:Y:S01]  /*00a0*/  LDC.64 R4, c[0x0][0x388] ;  /* 0x0000e200ff047b82 */ /* 0x000ea20000000a00 */
[----:B0-----:R-:W-:-:S06]  /*00b0*/  IMAD.WIDE R2, R7, 0x4, R2 ;  /* 0x0000000407027825 */ /* 0x001fcc00078e0202 */
[----:B-1----:R-:W3:Y:S01]  /*00c0*/  LDG.E R3, desc[UR4][R2.64] ;  /* 0x0000000402037981 */ /* 0x002ee2000c1e1900 */
[----:B--2---:R-:W-:-:S05]  /*00d0*/  IMAD.WIDE R4, R7, 0x4, R4 ;  /* 0x0000000407047825 */ /* 0x004fca00078e0204 */
[----:B---3--:R-:W-:Y:S01]  /*00e0*/  STG.E desc[UR4][R4.64], R3 ;  /* 0x0000000304007986 */ /* 0x008fe2000c101904 */
[----:B------:R-:W-:Y:S05]  /*00f0*/  EXIT ;  /* 0x000000000000794d */ /* 0x000fea0003800000 */
.L_x_6:
        /* <DEDUP_REMOVED lines=16> */
.L_x_13:


//--------------------- .nv.shared.reserved.0     --------------------------
	.section	.nv.shared.reserved.0,"aw",@nobits
	.weak		__nv_reservedSMEM_offset_0_alias
	.size		__nv_reservedSMEM_offset_0_alias, 0, 64
	.other		__nv_reservedSMEM_offset_0_alias,@"STO_CUDA_RESERVED_SHARED STV_DEFAULT"
__nv_reservedSMEM_offset_0_alias:
	.zero		0
	.zero		64


//--------------------- .nv.constant0._Z12strided_readILi32EEvPKfPfii --------------------------
	.section	.nv.constant0._Z12strided_readILi32EEvPKfPfii,"a",@progbits
	.sectionflags	@""
	.align	4
.nv.constant0._Z12strided_readILi32EEvPKfPfii:
	.zero		920


//--------------------- .nv.constant0._Z12strided_readILi16EEvPKfPfii --------------------------
	.section	.nv.constant0._Z12strided_readILi16EEvPKfPfii,"a",@progbits
	.sectionflags	@""
	.align	4
.nv.constant0._Z12strided_readILi16EEvPKfPfii:
	.zero		920


//--------------------- .nv.constant0._Z12strided_readILi8EEvPKfPfii --------------------------
	.section	.nv.constant0._Z12strided_readILi8EEvPKfPfii,"a",@progbits
	.sectionflags	@""
	.align	4
.nv.constant0._Z12strided_readILi8EEvPKfPfii:
	.zero		920


//--------------------- .nv.constant0._Z12strided_readILi4EEvPKfPfii --------------------------
	.section	.nv.constant0._Z12strided_readILi4EEvPKfPfii,"a",@progbits
	.sectionflags	@""
	.align	4
.nv.constant0._Z12strided_readILi4EEvPKfPfii:
	.zero		920


//--------------------- .nv.constant0._Z12strided_readILi2EEvPKfPfii --------------------------
	.section	.nv.constant0._Z12strided_readILi2EEvPKfPfii,"a",@progbits
	.sectionflags	@""
	.align	4
.nv.constant0._Z12strided_readILi2EEvPKfPfii:
	.zero		920


//--------------------- .nv.constant0._Z11random_readPKfPfPKii --------------------------
	.section	.nv.constant0._Z11random_readPKfPfPKii,"a",@progbits
	.sectionflags	@""
	.align	4
.nv.constant0._Z11random_readPKfPfPKii:
	.zero		924


//--------------------- .nv.constant0._Z14coalesced_readPKfPfi --------------------------
	.section	.nv.constant0._Z14coalesced_readPKfPfi,"a",@progbits
	.sectionflags	@""
	.align	4
.nv.constant0._Z14coalesced_readPKfPfi:
	.zero		916


//--------------------- SYMBOLS --------------------------

	.type		.nv.reservedSmem.offset0,@object
	.size		.nv.reservedSmem.offset0,0x4
